	.headerflags	@"EF_CUDA_TEXMODE_UNIFIED EF_CUDA_64BIT_ADDRESS EF_CUDA_ACCELERATORS EF_CUDA_SM90 EF_CUDA_VIRTUAL_SM(EF_CUDA_SM90)"
	.elftype	@"ET_EXEC"


//--------------------- .nv.info                  --------------------------
	.section	.nv.info,"",@"SHT_CUDA_INFO"
	.align	4


	//----- nvinfo : EIATTR_REGCOUNT
	.align		4
        /*0000*/ 	.byte	0x04, 0x2f
        /*0002*/ 	.short	(.L_3 - .L_2)
	.align		4
.L_2:
        /*0004*/ 	.word	index@(triton_poi_fused__native_batch_norm_legit_no_training_relu_42)
        /*0008*/ 	.word	0x0000001d


	//----- nvinfo : EIATTR_MIN_STACK_SIZE
	.align		4
.L_3:
        /*000c*/ 	.byte	0x04, 0x12
        /*000e*/ 	.short	(.L_5 - .L_4)
	.align		4
.L_4:
        /*0010*/ 	.word	index@(triton_poi_fused__native_batch_norm_legit_no_training_relu_42)
        /*0014*/ 	.word	0x00000000


	//----- nvinfo : EIATTR_FRAME_SIZE
	.align		4
.L_5:
        /*0018*/ 	.byte	0x04, 0x11
        /*001a*/ 	.short	(.L_7 - .L_6)
	.align		4
.L_6:
        /*001c*/ 	.word	index@(triton_poi_fused__native_batch_norm_legit_no_training_relu_42)
        /*0020*/ 	.word	0x00000000


	//----- nvinfo : EIATTR_MIN_STACK_SIZE
	.align		4
.L_7:
        /*0024*/ 	.byte	0x04, 0x12
        /*0026*/ 	.short	(.L_9 - .L_8)
	.align		4
.L_8:
        /*0028*/ 	.word	index@(triton_poi_fused__native_batch_norm_legit_no_training_relu_42)
        /*002c*/ 	.word	0x00000000
.L_9:


//--------------------- .nv.info.triton_poi_fused__native_batch_norm_legit_no_training_relu_42 --------------------------
	.section	.nv.info.triton_poi_fused__native_batch_norm_legit_no_training_relu_42,"",@"SHT_CUDA_INFO"
	.sectionflags	@""
	.align	4


	//----- nvinfo : EIATTR_CUDA_API_VERSION
	.align		4
        /*0000*/ 	.byte	0x04, 0x37
        /*0002*/ 	.short	(.L_11 - .L_10)
.L_10:
        /*0004*/ 	.word	0x0000007c


	//----- nvinfo : EIATTR_KPARAM_INFO
	.align		4
.L_11:
        /*0008*/ 	.byte	0x04, 0x17
        /*000a*/ 	.short	(.L_13 - .L_12)
.L_12:
        /*000c*/ 	.word	0x00000000
        /*0010*/ 	.short	0x0006
        /*0012*/ 	.short	0x0030
        /*0014*/ 	.byte	0x00, 0xf0, 0x11, 0x00


	//----- nvinfo : EIATTR_KPARAM_INFO
	.align		4
.L_13:
        /*0018*/ 	.byte	0x04, 0x17
        /*001a*/ 	.short	(.L_15 - .L_14)
.L_14:
        /*001c*/ 	.word	0x00000000
        /*0020*/ 	.short	0x0005
        /*0022*/ 	.short	0x0028
        /*0024*/ 	.byte	0x00, 0xf4, 0x21, 0x00


	//----- nvinfo : EIATTR_KPARAM_INFO
	.align		4
.L_15:
        /*0028*/ 	.byte	0x04, 0x17
        /*002a*/ 	.short	(.L_17 - .L_16)
.L_16:
        /*002c*/ 	.word	0x00000000
        /*0030*/ 	.short	0x0004
        /*0032*/ 	.short	0x0020
        /*0034*/ 	.byte	0x00, 0xf4, 0x21, 0x00


	//----- nvinfo : EIATTR_KPARAM_INFO
	.align		4
.L_17:
        /*0038*/ 	.byte	0x04, 0x17
        /*003a*/ 	.short	(.L_19 - .L_18)
.L_18:
        /*003c*/ 	.word	0x00000000
        /*0040*/ 	.short	0x0003
        /*0042*/ 	.short	0x0018
        /*0044*/ 	.byte	0x00, 0xf4, 0x21, 0x00


	//----- nvinfo : EIATTR_KPARAM_INFO
	.align		4
.L_19:
        /*0048*/ 	.byte	0x04, 0x17
        /*004a*/ 	.short	(.L_21 - .L_20)
.L_20:
        /*004c*/ 	.word	0x00000000
        /*0050*/ 	.short	0x0002
        /*0052*/ 	.short	0x0010
        /*0054*/ 	.byte	0x00, 0xf4, 0x21, 0x00


	//----- nvinfo : EIATTR_KPARAM_INFO
	.align		4
.L_21:
        /*0058*/ 	.byte	0x04, 0x17
        /*005a*/ 	.short	(.L_23 - .L_22)
.L_22:
        /*005c*/ 	.word	0x00000000
        /*0060*/ 	.short	0x0001
        /*0062*/ 	.short	0x0008
        /*0064*/ 	.byte	0x00, 0xf4, 0x21, 0x00


	//----- nvinfo : EIATTR_KPARAM_INFO
	.align		4
.L_23:
        /*0068*/ 	.byte	0x04, 0x17
        /*006a*/ 	.short	(.L_25 - .L_24)
.L_24:
        /*006c*/ 	.word	0x00000000
        /*0070*/ 	.short	0x0000
        /*0072*/ 	.short	0x0000
        /*0074*/ 	.byte	0x00, 0xf4, 0x21, 0x00


	//----- nvinfo : EIATTR_SPARSE_MMA_MASK
	.align		4
.L_25:
        /*0078*/ 	.byte	0x03, 0x50
        /*007a*/ 	.short	0x0000


	//----- nvinfo : EIATTR_MAXREG_COUNT
	.align		4
        /*007c*/ 	.byte	0x03, 0x1b
        /*007e*/ 	.short	0x00ff


	//----- nvinfo : EIATTR_EXIT_INSTR_OFFSETS
	.align		4
        /*0080*/ 	.byte	0x04, 0x1c
        /*0082*/ 	.short	(.L_27 - .L_26)


	//   ....[0]....
.L_26:
        /*0084*/ 	.word	0x000005b0


	//----- nvinfo : EIATTR_REQNTID
	.align		4
.L_27:
        /*0088*/ 	.byte	0x04, 0x10
        /*008a*/ 	.short	(.L_29 - .L_28)
.L_28:
        /*008c*/ 	.word	0x00000080
        /*0090*/ 	.word	0x00000001
        /*0094*/ 	.word	0x00000001


	//----- nvinfo : EIATTR_CBANK_PARAM_SIZE
	.align		4
.L_29:
        /*0098*/ 	.byte	0x03, 0x19
        /*009a*/ 	.short	0x0034


	//----- nvinfo : EIATTR_PARAM_CBANK
	.align		4
        /*009c*/ 	.byte	0x04, 0x0a
        /*009e*/ 	.short	(.L_31 - .L_30)
	.align		4
.L_30:
        /*00a0*/ 	.word	index@(.nv.constant0.triton_poi_fused__native_batch_norm_legit_no_training_relu_42)
        /*00a4*/ 	.short	0x0210
        /*00a6*/ 	.short	0x0034


	//----- nvinfo : EIATTR_SW_WAR
	.align		4
.L_31:
        /*00a8*/ 	.byte	0x04, 0x36
        /*00aa*/ 	.short	(.L_33 - .L_32)
.L_32:
        /*00ac*/ 	.word	0x00000008
.L_33:


//--------------------- .nv.callgraph             --------------------------
	.section	.nv.callgraph,"",@"SHT_CUDA_CALLGRAPH"
	.align	4
	.sectionentsize	8
	.align		4
        /*0000*/ 	.word	0x00000000
	.align		4
        /*0004*/ 	.word	0xffffffff
	.align		4
        /*0008*/ 	.word	0x00000000
	.align		4
        /*000c*/ 	.word	0xfffffffe
	.align		4
        /*0010*/ 	.word	0x00000000
	.align		4
        /*0014*/ 	.word	0xfffffffd
	.align		4
        /*0018*/ 	.word	0x00000000
	.align		4
        /*001c*/ 	.word	0xfffffffc


//--------------------- .nv.constant4             --------------------------
	.section	.nv.constant4,"a",@progbits
	.align	8
	.align		8
.nv.constant4:
        /*0000*/ 	.dword	_$_str
	.align		8
        /*0008*/ 	.dword	_$_str_$_2


//--------------------- .text.triton_poi_fused__native_batch_norm_legit_no_training_relu_42 --------------------------
	.section	.text.triton_poi_fused__native_batch_norm_legit_no_training_relu_42,"ax",@progbits
	.align	128
        .global         triton_poi_fused__native_batch_norm_legit_no_training_relu_42
        .type           triton_poi_fused__native_batch_norm_legit_no_training_relu_42,@function
        .size           triton_poi_fused__native_batch_norm_legit_no_training_relu_42,(.L_x_1 - triton_poi_fused__native_batch_norm_legit_no_training_relu_42)
        .other          triton_poi_fused__native_batch_norm_legit_no_training_relu_42,@"STO_CUDA_ENTRY STV_DEFAULT"
triton_poi_fused__native_batch_norm_legit_no_training_relu_42:
.text.triton_poi_fused__native_batch_norm_legit_no_training_relu_42:
[----:B------:R-:W-:Y:S01]  /*0000*/  LDC R1, c[0x0][0x28] ;  /* 0x00000a00ff017b82 */ /* 0x000fe20000000800 */
[----:B------:R-:W1:Y:S07]  /*0010*/  S2R R0, SR_TID.X ;  /* 0x0000000000007919 */ /* 0x000e6e0000002100 */
[----:B------:R-:W2:Y:S01]  /*0020*/  LDC.64 R20, c[0x0][0x220] ;  /* 0x00008800ff147b82 */ /* 0x000ea20000000a00 */
[----:B------:R-:W-:Y:S01]  /*0030*/  ULDC.64 UR4, c[0x0][0x208] ;  /* 0x0000820000047ab9 */ /* 0x000fe20000000a00 */
[----:B------:R-:W3:Y:S06]  /*0040*/  S2R R5, SR_CTAID.X ;  /* 0x0000000000057919 */ /* 0x000eec0000002500 */
[----:B------:R-:W4:Y:S08]  /*0050*/  LDC.64 R12, c[0x0][0x210] ;  /* 0x00008400ff0c7b82 */ /* 0x000f300000000a00 */
[----:B------:R-:W5:Y:S08]  /*0060*/  LDC.64 R16, c[0x0][0x218] ;  /* 0x00008600ff107b82 */ /* 0x000f700000000a00 */
[----:B------:R-:W5:Y:S01]  /*0070*/  LDC.64 R8, c[0x0][0x228] ;  /* 0x00008a00ff087b82 */ /* 0x000f620000000a00 */
[----:B-1----:R-:W-:-:S02]  /*0080*/  SHF.L.U32 R0, R0, 0x2, RZ ;  /* 0x0000000200007819 */ /* 0x002fc400000006ff */
[----:B---3--:R-:W-:Y:S02]  /*0090*/  SHF.R.S32.HI R3, RZ, 0x16, R5 ;  /* 0x00000016ff037819 */ /* 0x008fe40000011405 */
[----:B------:R-:W-:Y:S02]  /*00a0*/  LOP3.LUT R0, R0, 0x1fc, RZ, 0xc0, !PT ;  /* 0x000001fc00007812 */ /* 0x000fe400078ec0ff */
[----:B------:R-:W-:Y:S02]  /*00b0*/  SGXT R3, R3, 0x1 ;  /* 0x000000010303781a */ /* 0x000fe40000000200 */
[----:B------:R-:W-:Y:S02]  /*00c0*/  LEA R0, R5, R0, 0x9 ;  /* 0x0000000005007211 */ /* 0x000fe400078e48ff */
[----:B------:R-:W1:Y:S02]  /*00d0*/  LDC.64 R4, c[0x0][0x230] ;  /* 0x00008c00ff047b82 */ /* 0x000e640000000a00 */
[----:B------:R-:W-:-:S04]  /*00e0*/  LEA.HI R3, R3, R0, RZ, 0x8 ;  /* 0x0000000003037211 */ /* 0x000fc800078f40ff */
[----:B------:R-:W-:-:S04]  /*00f0*/  LOP3.LUT R3, R3, 0xffffff00, RZ, 0xc0, !PT ;  /* 0xffffff0003037812 */ /* 0x000fc800078ec0ff */
[----:B------:R-:W-:-:S05]  /*0100*/  IADD3 R2, R0, -R3, RZ ;  /* 0x8000000300027210 */ /* 0x000fca0007ffe0ff */
[----:B--2---:R-:W-:-:S06]  /*0110*/  IMAD.WIDE R20, R2, 0x4, R20 ;  /* 0x0000000402147825 */ /* 0x004fcc00078e0214 */
[----:B------:R-:W2:Y:S01]  /*0120*/  LDG.E.EL.128 R20, desc[UR4][R20.64] ;  /* 0x0000000414147981 */ /* 0x000ea2000c2e1d00 */
[----:B----4-:R-:W-:-:S04]  /*0130*/  IMAD.WIDE R12, R0, 0x4, R12 ;  /* 0x00000004000c7825 */ /* 0x010fc800078e020c */
[C---:B-----5:R-:W-:Y:S02]  /*0140*/  IMAD.WIDE R16, R2.reuse, 0x4, R16 ;  /* 0x0000000402107825 */ /* 0x060fe400078e0210 */
[----:B------:R-:W3:Y:S04]  /*0150*/  LDG.E.128 R12, desc[UR4][R12.64] ;  /* 0x000000040c0c7981 */ /* 0x000ee8000c1e1d00 */
[----:B------:R-:W3:Y:S01]  /*0160*/  LDG.E.EL.128 R16, desc[UR4][R16.64] ;  /* 0x0000000410107981 */ /* 0x000ee2000c2e1d00 */
[----:B0-----:R-:W-:-:S04]  /*0170*/  IMAD.WIDE R8, R2, 0x4, R8 ;  /* 0x0000000402087825 */ /* 0x001fc800078e0208 */
[----:B-1----:R-:W-:Y:S02]  /*0180*/  IMAD.WIDE R4, R2, 0x4, R4 ;  /* 0x0000000402047825 */ /* 0x002fe400078e0204 */
[----:B------:R-:W4:Y:S04]  /*0190*/  LDG.E.EL.128 R8, desc[UR4][R8.64] ;  /* 0x0000000408087981 */ /* 0x000f28000c2e1d00 */
[----:B------:R-:W4:Y:S01]  /*01a0*/  LDG.E.EL.128 R4, desc[UR4][R4.64] ;  /* 0x0000000404047981 */ /* 0x000f22000c2e1d00 */
[----:B--2---:R-:W-:Y:S01]  /*01b0*/  FADD R22, R22, 0.0010000000474974513054 ;  /* 0x3a83126f16167421 */ /* 0x004fe20000000000 */
[----:B------:R-:W-:Y:S01]  /*01c0*/  FADD R23, R23, 0.0010000000474974513054 ;  /* 0x3a83126f17177421 */ /* 0x000fe20000000000 */
[----:B------:R-:W-:Y:S01]  /*01d0*/  FADD R2, R20, 0.0010000000474974513054 ;  /* 0x3a83126f14027421 */ /* 0x000fe20000000000 */
[----:B------:R-:W-:Y:S01]  /*01e0*/  FADD R21, R21, 0.0010000000474974513054 ;  /* 0x3a83126f15157421 */ /* 0x000fe20000000000 */
[----:B------:R-:W0:Y:S01]  /*01f0*/  MUFU.SQRT R24, R22 ;  /* 0x0000001600187308 */ /* 0x000e220000002000 */
[----:B------:R-:W-:Y:S01]  /*0200*/  HFMA2.MMA R20, -RZ, RZ, 1.625, 0 ;  /* 0x3e800000ff147435 */ /* 0x000fe200000001ff */
[----:B---3--:R-:W-:-:S06]  /*0210*/  FADD R12, R12, -R16 ;  /* 0x800000100c0c7221 */ /* 0x008fcc0000000000 */
[----:B------:R-:W1:Y:S01]  /*0220*/  MUFU.SQRT R23, R23 ;  /* 0x0000001700177308 */ /* 0x000e620000002000 */
[----:B------:R-:W-:Y:S01]  /*0230*/  FADD R13, R13, -R17 ;  /* 0x800000110d0d7221 */ /* 0x000fe20000000000 */
[----:B------:R-:W-:Y:S01]  /*0240*/  FADD R14, R14, -R18 ;  /* 0x800000120e0e7221 */ /* 0x000fe20000000000 */
[----:B------:R-:W-:Y:S01]  /*0250*/  FADD R18, R15, -R19 ;  /* 0x800000130f127221 */ /* 0x000fe20000000000 */
[----:B0-----:R-:W-:-:S04]  /*0260*/  FSETP.GT.AND P6, PT, R24, 8.50705917302346158658e+37, PT ;  /* 0x7e8000001800780b */ /* 0x001fc80003fc4000 */
[----:B------:R0:W2:Y:S01]  /*0270*/  MUFU.SQRT R25, R2 ;  /* 0x0000000200197308 */ /* 0x0000a20000002000 */
[----:B------:R-:W-:Y:S02]  /*0280*/  FSETP.GEU.AND P1, PT, R24, 1.175494350822287508e-38, PT ;  /* 0x008000001800780b */ /* 0x000fe40003f2e000 */
[----:B-1----:R-:W-:-:S05]  /*0290*/  FSETP.GT.AND P5, PT, R23, 8.50705917302346158658e+37, PT ;  /* 0x7e8000001700780b */ /* 0x002fca0003fa4000 */
[----:B------:R1:W3:Y:S01]  /*02a0*/  MUFU.SQRT R26, R21 ;  /* 0x00000015001a7308 */ /* 0x0002e20000002000 */
[----:B------:R-:W-:Y:S01]  /*02b0*/  FSETP.GEU.AND P2, PT, R23, 1.175494350822287508e-38, PT ;  /* 0x008000001700780b */ /* 0x000fe20003f4e000 */
[----:B0-----:R-:W0:Y:S01]  /*02c0*/  LDC.64 R2, c[0x0][0x238] ;  /* 0x00008e00ff027b82 */ /* 0x001e220000000a00 */
[----:B------:R-:W-:Y:S01]  /*02d0*/  FSEL R16, R20, 1, P5 ;  /* 0x3f80000014107808 */ /* 0x000fe20002800000 */
[----:B------:R-:W-:Y:S01]  /*02e0*/  @P6 FMUL R24, R24, 0.25 ;  /* 0x3e80000018186820 */ /* 0x000fe20000400000 */
[----:B--2---:R-:W-:-:S03]  /*02f0*/  FSETP.GT.AND P3, PT, R25, 8.50705917302346158658e+37, PT ;  /* 0x7e8000001900780b */ /* 0x004fc60003f64000 */
[----:B------:R-:W-:Y:S01]  /*0300*/  @!P1 FMUL R24, R24, 16777216 ;  /* 0x4b80000018189820 */ /* 0x000fe20000400000 */
[----:B-1----:R-:W-:Y:S02]  /*0310*/  FSEL R21, R20, 1, P6 ;  /* 0x3f80000014157808 */ /* 0x002fe40003000000 */
[----:B------:R-:W-:Y:S01]  /*0320*/  FSETP.GEU.AND P6, PT, R25, 1.175494350822287508e-38, PT ;  /* 0x008000001900780b */ /* 0x000fe20003fce000 */
[----:B------:R-:W-:Y:S02]  /*0330*/  @P5 FMUL R23, R23, 0.25 ;  /* 0x3e80000017175820 */ /* 0x000fe40000400000 */
[----:B------:R-:W1:Y:S01]  /*0340*/  MUFU.RCP R24, R24 ;  /* 0x0000001800187308 */ /* 0x000e620000001000 */
[C---:B---3--:R-:W-:Y:S01]  /*0350*/  FSETP.GT.AND P4, PT, R26.reuse, 8.50705917302346158658e+37, PT ;  /* 0x7e8000001a00780b */ /* 0x048fe20003f84000 */
[----:B------:R-:W-:Y:S01]  /*0360*/  @!P2 FMUL R23, R23, 16777216 ;  /* 0x4b8000001717a820 */ /* 0x000fe20000400000 */
[----:B------:R-:W-:Y:S01]  /*0370*/  FSETP.GEU.AND P0, PT, R26, 1.175494350822287508e-38, PT ;  /* 0x008000001a00780b */ /* 0x000fe20003f0e000 */
[----:B------:R-:W-:Y:S01]  /*0380*/  @!P2 FMUL R16, R16, 16777216 ;  /* 0x4b8000001010a820 */ /* 0x000fe20000400000 */
[C---:B------:R-:W-:Y:S01]  /*0390*/  FSEL R17, R20.reuse, 1, P4 ;  /* 0x3f80000014117808 */ /* 0x040fe20002000000 */
[----:B------:R-:W-:Y:S01]  /*03a0*/  @P3 FMUL R25, R25, 0.25 ;  /* 0x3e80000019193820 */ /* 0x000fe20000400000 */
[----:B------:R-:W-:Y:S01]  /*03b0*/  FSEL R20, R20, 1, P3 ;  /* 0x3f80000014147808 */ /* 0x000fe20001800000 */
[----:B------:R-:W2:Y:S01]  /*03c0*/  MUFU.RCP R23, R23 ;  /* 0x0000001700177308 */ /* 0x000ea20000001000 */
[----:B------:R-:W-:Y:S01]  /*03d0*/  @!P1 FMUL R21, R21, 16777216 ;  /* 0x4b80000015159820 */ /* 0x000fe20000400000 */
[----:B------:R-:W-:-:S02]  /*03e0*/  @!P6 FMUL R25, R25, 16777216 ;  /* 0x4b8000001919e820 */ /* 0x000fc40000400000 */
[----:B------:R-:W-:Y:S01]  /*03f0*/  @!P6 FMUL R20, R20, 16777216 ;  /* 0x4b8000001414e820 */ /* 0x000fe20000400000 */
[----:B0-----:R-:W-:-:S04]  /*0400*/  IMAD.WIDE R2, R0, 0x4, R2 ;  /* 0x0000000400027825 */ /* 0x001fc800078e0202 */
[----:B------:R-:W-:Y:S01]  /*0410*/  @P4 FMUL R26, R26, 0.25 ;  /* 0x3e8000001a1a4820 */ /* 0x000fe20000400000 */
[----:B-1----:R-:W-:Y:S01]  /*0420*/  FMUL R21, R24, R21 ;  /* 0x0000001518157220 */ /* 0x002fe20000400000 */
[----:B------:R-:W0:Y:S01]  /*0430*/  MUFU.RCP R25, R25 ;  /* 0x0000001900197308 */ /* 0x000e220000001000 */
[----:B------:R-:W-:Y:S01]  /*0440*/  @!P0 FMUL R17, R17, 16777216 ;  /* 0x4b80000011118820 */ /* 0x000fe20000400000 */
[----:B------:R-:W-:Y:S01]  /*0450*/  @!P0 FMUL R26, R26, 16777216 ;  /* 0x4b8000001a1a8820 */ /* 0x000fe20000400000 */
[----:B------:R-:W-:Y:S01]  /*0460*/  FMUL R21, R21, R14 ;  /* 0x0000000e15157220 */ /* 0x000fe20000400000 */
[----:B--2---:R-:W-:-:S04]  /*0470*/  FMUL R23, R23, R16 ;  /* 0x0000001017177220 */ /* 0x004fc80000400000 */
[----:B------:R-:W1:Y:S01]  /*0480*/  MUFU.RCP R22, R26 ;  /* 0x0000001a00167308 */ /* 0x000e620000001000 */
[----:B----4-:R-:W-:Y:S01]  /*0490*/  FFMA R6, R10, R21, R6 ;  /* 0x000000150a067223 */ /* 0x010fe20000000006 */
[----:B------:R-:W-:-:S04]  /*04a0*/  FMUL R18, R23, R18 ;  /* 0x0000001217127220 */ /* 0x000fc80000400000 */
[C---:B------:R-:W-:Y:S01]  /*04b0*/  FSETP.GEU.AND P1, PT, R6.reuse, RZ, PT ;  /* 0x000000ff0600720b */ /* 0x040fe20003f2e000 */
[----:B0-----:R-:W-:Y:S01]  /*04c0*/  FMUL R25, R25, R20 ;  /* 0x0000001419197220 */ /* 0x001fe20000400000 */
[----:B------:R-:W-:Y:S02]  /*04d0*/  FFMA R7, R11, R18, R7 ;  /* 0x000000120b077223 */ /* 0x000fe40000000007 */
[----:B------:R-:W-:Y:S01]  /*04e0*/  SEL R6, R6, RZ, P1 ;  /* 0x000000ff06067207 */ /* 0x000fe20000800000 */
[----:B------:R-:W-:Y:S02]  /*04f0*/  FMUL R25, R25, R12 ;  /* 0x0000000c19197220 */ /* 0x000fe40000400000 */
[C---:B------:R-:W-:Y:S01]  /*0500*/  FSETP.GEU.AND P0, PT, R7.reuse, RZ, PT ;  /* 0x000000ff0700720b */ /* 0x040fe20003f0e000 */
[----:B-1----:R-:W-:Y:S01]  /*0510*/  FMUL R22, R22, R17 ;  /* 0x0000001116167220 */ /* 0x002fe20000400000 */
[----:B------:R-:W-:Y:S02]  /*0520*/  FFMA R4, R8, R25, R4 ;  /* 0x0000001908047223 */ /* 0x000fe40000000004 */
[----:B------:R-:W-:Y:S01]  /*0530*/  SEL R7, R7, RZ, P0 ;  /* 0x000000ff07077207 */ /* 0x000fe20000000000 */
[----:B------:R-:W-:-:S02]  /*0540*/  FMUL R22, R22, R13 ;  /* 0x0000000d16167220 */ /* 0x000fc40000400000 */
[C---:B------:R-:W-:Y:S02]  /*0550*/  FSETP.GEU.AND P3, PT, R4.reuse, RZ, PT ;  /* 0x000000ff0400720b */ /* 0x040fe40003f6e000 */
[----:B------:R-:W-:Y:S02]  /*0560*/  FFMA R5, R9, R22, R5 ;  /* 0x0000001609057223 */ /* 0x000fe40000000005 */
[----:B------:R-:W-:-:S03]  /*0570*/  SEL R4, R4, RZ, P3 ;  /* 0x000000ff04047207 */ /* 0x000fc60001800000 */
[----:B------:R-:W-:-:S04]  /*0580*/  FSETP.GEU.AND P2, PT, R5, RZ, PT ;  /* 0x000000ff0500720b */ /* 0x000fc80003f4e000 */
[----:B------:R-:W-:-:S05]  /*0590*/  SEL R5, R5, RZ, P2 ;  /* 0x000000ff05057207 */ /* 0x000fca0001000000 */
[----:B------:R-:W-:Y:S01]  /*05a0*/  STG.E.128 desc[UR4][R2.64], R4 ;  /* 0x0000000402007986 */ /* 0x000fe2000c101d04 */
[----:B------:R-:W-:Y:S05]  /*05b0*/  EXIT ;  /* 0x000000000000794d */ /* 0x000fea0003800000 */
.L_x_0:
[----:B------:R-:W-:-:S00]  /*05c0*/  BRA `(.L_x_0) ;  /* 0xfffffffc00fc7947 */ /* 0x000fc0000383ffff */
[----:B------:R-:W-:-:S00]  /*05d0*/  NOP ;  /* 0x0000000000007918 */ /* 0x000fc00000000000 */
        /* <DEDUP_REMOVED lines=10> */
.L_x_1:


//--------------------- .nv.global.init           --------------------------
	.section	.nv.global.init,"aw",@progbits
.nv.global.init:
	.type		_$_str,@object
	.size		_$_str,(_$_str_$_2 - _$_str)
_$_str:
        /*0000*/ 	.byte	0x5f, 0x5f, 0x43, 0x55, 0x44, 0x41, 0x5f, 0x46, 0x54, 0x5a, 0x00
	.type		_$_str_$_2,@object
	.size		_$_str_$_2,(.L_1 - _$_str_$_2)
_$_str_$_2:
        /*000b*/ 	.byte	0x5f, 0x5f, 0x43, 0x55, 0x44, 0x41, 0x5f, 0x50, 0x52, 0x45, 0x43, 0x5f, 0x53, 0x51, 0x52, 0x54
        /*001b*/ 	.byte	0x00
.L_1:


//--------------------- .nv.constant0.triton_poi_fused__native_batch_norm_legit_no_training_relu_42 --------------------------
	.section	.nv.constant0.triton_poi_fused__native_batch_norm_legit_no_training_relu_42,"a",@progbits
	.sectionflags	@""
	.align	4
.nv.constant0.triton_poi_fused__native_batch_norm_legit_no_training_relu_42:
	.zero		580
